//
// Generated by NVIDIA NVVM Compiler
//
// Compiler Build ID: CL-36424714
// Cuda compilation tools, release 13.0, V13.0.88
// Based on NVVM 20.0.0
//

.version 9.0
.target sm_100
.address_size 64

	// .globl	_Z18GpuMatirxMulKernelPiS_S_iiii
// _ZZ24GpuMatirxMulKernelSharedPiS_S_iiiiE2As has been demoted
// _ZZ24GpuMatirxMulKernelSharedPiS_S_iiiiE2Bs has been demoted

.visible .entry _Z18GpuMatirxMulKernelPiS_S_iiii(
	.param .u64 .ptr .align 1 _Z18GpuMatirxMulKernelPiS_S_iiii_param_0,
	.param .u64 .ptr .align 1 _Z18GpuMatirxMulKernelPiS_S_iiii_param_1,
	.param .u64 .ptr .align 1 _Z18GpuMatirxMulKernelPiS_S_iiii_param_2,
	.param .u32 _Z18GpuMatirxMulKernelPiS_S_iiii_param_3,
	.param .u32 _Z18GpuMatirxMulKernelPiS_S_iiii_param_4,
	.param .u32 _Z18GpuMatirxMulKernelPiS_S_iiii_param_5,
	.param .u32 _Z18GpuMatirxMulKernelPiS_S_iiii_param_6
)
{
	.reg .pred 	%p<14>;
	.reg .b32 	%r<95>;
	.reg .b64 	%rd<53>;

	ld.param.u64 	%rd7, [_Z18GpuMatirxMulKernelPiS_S_iiii_param_0];
	ld.param.u64 	%rd8, [_Z18GpuMatirxMulKernelPiS_S_iiii_param_1];
	ld.param.u64 	%rd9, [_Z18GpuMatirxMulKernelPiS_S_iiii_param_2];
	ld.param.u32 	%r26, [_Z18GpuMatirxMulKernelPiS_S_iiii_param_3];
	ld.param.u32 	%r28, [_Z18GpuMatirxMulKernelPiS_S_iiii_param_4];
	ld.param.u32 	%r27, [_Z18GpuMatirxMulKernelPiS_S_iiii_param_5];
	cvta.to.global.u64 	%rd1, %rd9;
	cvta.to.global.u64 	%rd2, %rd8;
	mov.u32 	%r29, %ctaid.y;
	mov.u32 	%r30, %ntid.y;
	mov.u32 	%r31, %tid.y;
	mad.lo.s32 	%r1, %r29, %r30, %r31;
	mov.u32 	%r32, %ctaid.x;
	mov.u32 	%r33, %ntid.x;
	mov.u32 	%r34, %tid.x;
	mad.lo.s32 	%r2, %r32, %r33, %r34;
	setp.ge.s32 	%p1, %r1, %r28;
	setp.ge.s32 	%p2, %r2, %r27;
	or.pred  	%p3, %p1, %p2;
	setp.lt.s32 	%p4, %r26, 1;
	or.pred  	%p5, %p3, %p4;
	@%p5 bra 	$L__BB0_12;
	cvta.to.global.u64 	%rd10, %rd7;
	mul.lo.s32 	%r3, %r26, %r1;
	mad.lo.s32 	%r36, %r27, %r1, %r2;
	mul.wide.s32 	%rd11, %r36, 4;
	add.s64 	%rd3, %rd10, %rd11;
	ld.global.u32 	%r89, [%rd3];
	and.b32  	%r5, %r26, 7;
	setp.lt.u32 	%p6, %r26, 8;
	mov.b32 	%r92, 0;
	@%p6 bra 	$L__BB0_4;
	and.b32  	%r92, %r26, 2147483640;
	neg.s32 	%r87, %r92;
	shl.b32 	%r8, %r27, 3;
	mul.wide.u32 	%rd12, %r3, 4;
	add.s64 	%rd13, %rd12, %rd2;
	add.s64 	%rd52, %rd13, 16;
	mul.wide.s32 	%rd16, %r27, 4;
	mov.u32 	%r86, %r2;
$L__BB0_3:
	.pragma "nounroll";
	ld.global.u32 	%r37, [%rd52+-16];
	mul.wide.s32 	%rd14, %r86, 4;
	add.s64 	%rd15, %rd1, %rd14;
	ld.global.u32 	%r38, [%rd15];
	mad.lo.s32 	%r39, %r38, %r37, %r89;
	st.global.u32 	[%rd3], %r39;
	ld.global.u32 	%r40, [%rd52+-12];
	add.s64 	%rd17, %rd15, %rd16;
	ld.global.u32 	%r41, [%rd17];
	mad.lo.s32 	%r42, %r41, %r40, %r39;
	st.global.u32 	[%rd3], %r42;
	ld.global.u32 	%r43, [%rd52+-8];
	add.s64 	%rd18, %rd17, %rd16;
	ld.global.u32 	%r44, [%rd18];
	mad.lo.s32 	%r45, %r44, %r43, %r42;
	st.global.u32 	[%rd3], %r45;
	ld.global.u32 	%r46, [%rd52+-4];
	add.s64 	%rd19, %rd18, %rd16;
	ld.global.u32 	%r47, [%rd19];
	mad.lo.s32 	%r48, %r47, %r46, %r45;
	st.global.u32 	[%rd3], %r48;
	ld.global.u32 	%r49, [%rd52];
	add.s64 	%rd20, %rd19, %rd16;
	ld.global.u32 	%r50, [%rd20];
	mad.lo.s32 	%r51, %r50, %r49, %r48;
	st.global.u32 	[%rd3], %r51;
	ld.global.u32 	%r52, [%rd52+4];
	add.s64 	%rd21, %rd20, %rd16;
	ld.global.u32 	%r53, [%rd21];
	mad.lo.s32 	%r54, %r53, %r52, %r51;
	st.global.u32 	[%rd3], %r54;
	ld.global.u32 	%r55, [%rd52+8];
	add.s64 	%rd22, %rd21, %rd16;
	ld.global.u32 	%r56, [%rd22];
	mad.lo.s32 	%r57, %r56, %r55, %r54;
	st.global.u32 	[%rd3], %r57;
	ld.global.u32 	%r58, [%rd52+12];
	add.s64 	%rd23, %rd22, %rd16;
	ld.global.u32 	%r59, [%rd23];
	mad.lo.s32 	%r89, %r59, %r58, %r57;
	st.global.u32 	[%rd3], %r89;
	add.s32 	%r87, %r87, 8;
	add.s32 	%r86, %r86, %r8;
	add.s64 	%rd52, %rd52, 32;
	setp.ne.s32 	%p7, %r87, 0;
	@%p7 bra 	$L__BB0_3;
$L__BB0_4:
	setp.eq.s32 	%p8, %r5, 0;
	@%p8 bra 	$L__BB0_12;
	and.b32  	%r17, %r26, 3;
	setp.lt.u32 	%p9, %r5, 4;
	@%p9 bra 	$L__BB0_7;
	add.s32 	%r60, %r92, %r3;
	mul.wide.u32 	%rd24, %r60, 4;
	add.s64 	%rd25, %rd2, %rd24;
	ld.global.u32 	%r61, [%rd25];
	mad.lo.s32 	%r62, %r92, %r27, %r2;
	mul.wide.s32 	%rd26, %r62, 4;
	add.s64 	%rd27, %rd1, %rd26;
	ld.global.u32 	%r63, [%rd27];
	mad.lo.s32 	%r64, %r63, %r61, %r89;
	st.global.u32 	[%rd3], %r64;
	cvt.u64.u32 	%rd28, %r3;
	cvt.u64.u32 	%rd29, %r92;
	add.s64 	%rd30, %rd29, %rd28;
	shl.b64 	%rd31, %rd30, 2;
	add.s64 	%rd32, %rd2, %rd31;
	ld.global.u32 	%r65, [%rd32+4];
	mul.wide.s32 	%rd33, %r27, 4;
	add.s64 	%rd34, %rd27, %rd33;
	ld.global.u32 	%r66, [%rd34];
	mad.lo.s32 	%r67, %r66, %r65, %r64;
	st.global.u32 	[%rd3], %r67;
	ld.global.u32 	%r68, [%rd32+8];
	add.s64 	%rd35, %rd34, %rd33;
	ld.global.u32 	%r69, [%rd35];
	mad.lo.s32 	%r70, %r69, %r68, %r67;
	st.global.u32 	[%rd3], %r70;
	ld.global.u32 	%r71, [%rd32+12];
	add.s64 	%rd36, %rd35, %rd33;
	ld.global.u32 	%r72, [%rd36];
	mad.lo.s32 	%r89, %r72, %r71, %r70;
	st.global.u32 	[%rd3], %r89;
	add.s32 	%r92, %r92, 4;
$L__BB0_7:
	setp.eq.s32 	%p10, %r17, 0;
	@%p10 bra 	$L__BB0_12;
	setp.eq.s32 	%p11, %r17, 1;
	@%p11 bra 	$L__BB0_10;
	add.s32 	%r73, %r92, %r3;
	mul.wide.u32 	%rd37, %r73, 4;
	add.s64 	%rd38, %rd2, %rd37;
	ld.global.u32 	%r74, [%rd38];
	mad.lo.s32 	%r75, %r92, %r27, %r2;
	mul.wide.s32 	%rd39, %r75, 4;
	add.s64 	%rd40, %rd1, %rd39;
	ld.global.u32 	%r76, [%rd40];
	mad.lo.s32 	%r77, %r76, %r74, %r89;
	st.global.u32 	[%rd3], %r77;
	cvt.u64.u32 	%rd41, %r3;
	cvt.u64.u32 	%rd42, %r92;
	add.s64 	%rd43, %rd42, %rd41;
	shl.b64 	%rd44, %rd43, 2;
	add.s64 	%rd45, %rd2, %rd44;
	ld.global.u32 	%r78, [%rd45+4];
	mul.wide.s32 	%rd46, %r27, 4;
	add.s64 	%rd47, %rd40, %rd46;
	ld.global.u32 	%r79, [%rd47];
	mad.lo.s32 	%r89, %r79, %r78, %r77;
	st.global.u32 	[%rd3], %r89;
	add.s32 	%r92, %r92, 2;
$L__BB0_10:
	and.b32  	%r80, %r26, 1;
	setp.eq.b32 	%p12, %r80, 1;
	not.pred 	%p13, %p12;
	@%p13 bra 	$L__BB0_12;
	add.s32 	%r81, %r92, %r3;
	mul.wide.u32 	%rd48, %r81, 4;
	add.s64 	%rd49, %rd2, %rd48;
	ld.global.u32 	%r82, [%rd49];
	mad.lo.s32 	%r83, %r92, %r27, %r2;
	mul.wide.s32 	%rd50, %r83, 4;
	add.s64 	%rd51, %rd1, %rd50;
	ld.global.u32 	%r84, [%rd51];
	mad.lo.s32 	%r85, %r84, %r82, %r89;
	st.global.u32 	[%rd3], %r85;
$L__BB0_12:
	ret;

}
	// .globl	_Z24GpuMatirxMulKernelSharedPiS_S_iiii
.visible .entry _Z24GpuMatirxMulKernelSharedPiS_S_iiii(
	.param .u64 .ptr .align 1 _Z24GpuMatirxMulKernelSharedPiS_S_iiii_param_0,
	.param .u64 .ptr .align 1 _Z24GpuMatirxMulKernelSharedPiS_S_iiii_param_1,
	.param .u64 .ptr .align 1 _Z24GpuMatirxMulKernelSharedPiS_S_iiii_param_2,
	.param .u32 _Z24GpuMatirxMulKernelSharedPiS_S_iiii_param_3,
	.param .u32 _Z24GpuMatirxMulKernelSharedPiS_S_iiii_param_4,
	.param .u32 _Z24GpuMatirxMulKernelSharedPiS_S_iiii_param_5,
	.param .u32 _Z24GpuMatirxMulKernelSharedPiS_S_iiii_param_6
)
{
	.reg .pred 	%p<5>;
	.reg .b32 	%r<76>;
	.reg .b64 	%rd<13>;
	// demoted variable
	.shared .align 4 .b8 _ZZ24GpuMatirxMulKernelSharedPiS_S_iiiiE2As[1024];
	// demoted variable
	.shared .align 4 .b8 _ZZ24GpuMatirxMulKernelSharedPiS_S_iiiiE2Bs[1024];
	ld.param.u64 	%rd1, [_Z24GpuMatirxMulKernelSharedPiS_S_iiii_param_0];
	ld.param.u64 	%rd2, [_Z24GpuMatirxMulKernelSharedPiS_S_iiii_param_1];
	ld.param.u64 	%rd3, [_Z24GpuMatirxMulKernelSharedPiS_S_iiii_param_2];
	ld.param.u32 	%r8, [_Z24GpuMatirxMulKernelSharedPiS_S_iiii_param_3];
	ld.param.u32 	%r10, [_Z24GpuMatirxMulKernelSharedPiS_S_iiii_param_4];
	ld.param.u32 	%r9, [_Z24GpuMatirxMulKernelSharedPiS_S_iiii_param_5];
	mov.u32 	%r11, %ctaid.y;
	shl.b32 	%r12, %r11, 4;
	mov.u32 	%r1, %tid.y;
	add.s32 	%r2, %r12, %r1;
	mov.u32 	%r13, %ctaid.x;
	shl.b32 	%r3, %r13, 4;
	mov.u32 	%r4, %tid.x;
	add.s32 	%r5, %r3, %r4;
	setp.ge.s32 	%p1, %r2, %r10;
	setp.ge.s32 	%p2, %r5, %r9;
	or.pred  	%p3, %p1, %p2;
	@%p3 bra 	$L__BB1_4;
	setp.ge.s32 	%p4, %r3, %r8;
	mov.b32 	%r75, 0;
	@%p4 bra 	$L__BB1_3;
	shl.b32 	%r15, %r1, 6;
	mov.u32 	%r16, _ZZ24GpuMatirxMulKernelSharedPiS_S_iiiiE2As;
	add.s32 	%r17, %r16, %r15;
	shl.b32 	%r18, %r4, 2;
	add.s32 	%r19, %r17, %r18;
	mov.u32 	%r20, _ZZ24GpuMatirxMulKernelSharedPiS_S_iiiiE2Bs;
	add.s32 	%r21, %r20, %r18;
	add.s32 	%r22, %r21, %r15;
	mad.lo.s32 	%r23, %r8, %r2, %r3;
	cvta.to.global.u64 	%rd4, %rd2;
	mul.wide.s32 	%rd5, %r23, 4;
	add.s64 	%rd6, %rd4, %rd5;
	ld.global.u32 	%r24, [%rd6];
	st.shared.u32 	[%r19], %r24;
	mad.lo.s32 	%r25, %r3, %r9, %r5;
	cvta.to.global.u64 	%rd7, %rd3;
	mul.wide.s32 	%rd8, %r25, 4;
	add.s64 	%rd9, %rd7, %rd8;
	ld.global.u32 	%r26, [%rd9];
	st.shared.u32 	[%r22], %r26;
	bar.sync 	0;
	ld.shared.u32 	%r27, [%r17];
	ld.shared.u32 	%r28, [%r21];
	mul.lo.s32 	%r29, %r28, %r27;
	ld.shared.u32 	%r30, [%r17+4];
	ld.shared.u32 	%r31, [%r21+64];
	mad.lo.s32 	%r32, %r31, %r30, %r29;
	ld.shared.u32 	%r33, [%r17+8];
	ld.shared.u32 	%r34, [%r21+128];
	mad.lo.s32 	%r35, %r34, %r33, %r32;
	ld.shared.u32 	%r36, [%r17+12];
	ld.shared.u32 	%r37, [%r21+192];
	mad.lo.s32 	%r38, %r37, %r36, %r35;
	ld.shared.u32 	%r39, [%r17+16];
	ld.shared.u32 	%r40, [%r21+256];
	mad.lo.s32 	%r41, %r40, %r39, %r38;
	ld.shared.u32 	%r42, [%r17+20];
	ld.shared.u32 	%r43, [%r21+320];
	mad.lo.s32 	%r44, %r43, %r42, %r41;
	ld.shared.u32 	%r45, [%r17+24];
	ld.shared.u32 	%r46, [%r21+384];
	mad.lo.s32 	%r47, %r46, %r45, %r44;
	ld.shared.u32 	%r48, [%r17+28];
	ld.shared.u32 	%r49, [%r21+448];
	mad.lo.s32 	%r50, %r49, %r48, %r47;
	ld.shared.u32 	%r51, [%r17+32];
	ld.shared.u32 	%r52, [%r21+512];
	mad.lo.s32 	%r53, %r52, %r51, %r50;
	ld.shared.u32 	%r54, [%r17+36];
	ld.shared.u32 	%r55, [%r21+576];
	mad.lo.s32 	%r56, %r55, %r54, %r53;
	ld.shared.u32 	%r57, [%r17+40];
	ld.shared.u32 	%r58, [%r21+640];
	mad.lo.s32 	%r59, %r58, %r57, %r56;
	ld.shared.u32 	%r60, [%r17+44];
	ld.shared.u32 	%r61, [%r21+704];
	mad.lo.s32 	%r62, %r61, %r60, %r59;
	ld.shared.u32 	%r63, [%r17+48];
	ld.shared.u32 	%r64, [%r21+768];
	mad.lo.s32 	%r65, %r64, %r63, %r62;
	ld.shared.u32 	%r66, [%r17+52];
	ld.shared.u32 	%r67, [%r21+832];
	mad.lo.s32 	%r68, %r67, %r66, %r65;
	ld.shared.u32 	%r69, [%r17+56];
	ld.shared.u32 	%r70, [%r21+896];
	mad.lo.s32 	%r71, %r70, %r69, %r68;
	ld.shared.u32 	%r72, [%r17+60];
	ld.shared.u32 	%r73, [%r21+960];
	mad.lo.s32 	%r75, %r73, %r72, %r71;
	bar.sync 	0;
$L__BB1_3:
	mad.lo.s32 	%r74, %r9, %r2, %r5;
	cvta.to.global.u64 	%rd10, %rd1;
	mul.wide.s32 	%rd11, %r74, 4;
	add.s64 	%rd12, %rd10, %rd11;
	st.global.u32 	[%rd12], %r75;
$L__BB1_4:
	ret;

}


// ===== COMPILED SASS (sm_100) =====

	.target	sm_100

	.elftype	@"ET_EXEC"


//--------------------- .note.nv.tkinfo           --------------------------
	.section	.note.nv.tkinfo,"",@"SHT_NOTE"
	.sectionflags	@"SHF_NOTE_NV_TKINFO"
	.tkinfo
        /*0018*/ 	.word	0x00000002
        /*0030*/ 	.string	""
        /*0030*/ 	.string	"ptxas"
        /*0030*/ 	.string	"Cuda compilation tools, release 13.0, V13.0.88"
        /*0030*/ 	.string	"Build cuda_13.0.r13.0/compiler.36424714_0"
        /*0030*/ 	.string	"-arch sm_100 -m 64 "



//--------------------- .note.nv.cuinfo           --------------------------
	.section	.note.nv.cuinfo,"",@"SHT_NOTE"
	.sectionflags	@"SHF_NOTE_NV_CUINFO"
        /*0018*/ 	.short	0x0002
        /*001a*/ 	.short	0x0064
        /*001c*/ 	.short	0x0082
	.zero		2


//--------------------- .nv.info                  --------------------------
	.section	.nv.info,"",@"SHT_CUDA_INFO"
	.align	4


	//----- nvinfo : EIATTR_REGCOUNT
	.align		4
        /*0000*/ 	.byte	0x04, 0x2f
        /*0002*/ 	.short	(.L_1 - .L_0)
	.align		4
.L_0:
        /*0004*/ 	.word	index@(_Z18GpuMatirxMulKernelPiS_S_iiii)
        /*0008*/ 	.word	0x0000001c


	//----- nvinfo : EIATTR_FRAME_SIZE
	.align		4
.L_1:
        /*000c*/ 	.byte	0x04, 0x11
        /*000e*/ 	.short	(.L_3 - .L_2)
	.align		4
.L_2:
        /*0010*/ 	.word	index@(_Z18GpuMatirxMulKernelPiS_S_iiii)
        /*0014*/ 	.word	0x00000000


	//----- nvinfo : EIATTR_REGCOUNT
	.align		4
.L_3:
        /*0018*/ 	.byte	0x04, 0x2f
        /*001a*/ 	.short	(.L_5 - .L_4)
	.align		4
.L_4:
        /*001c*/ 	.word	index@(_Z24GpuMatirxMulKernelSharedPiS_S_iiii)
        /*0020*/ 	.word	0x0000001e


	//----- nvinfo : EIATTR_FRAME_SIZE
	.align		4
.L_5:
        /*0024*/ 	.byte	0x04, 0x11
        /*0026*/ 	.short	(.L_7 - .L_6)
	.align		4
.L_6:
        /*0028*/ 	.word	index@(_Z24GpuMatirxMulKernelSharedPiS_S_iiii)
        /*002c*/ 	.word	0x00000000


	//----- nvinfo : EIATTR_MIN_STACK_SIZE
	.align		4
.L_7:
        /*0030*/ 	.byte	0x04, 0x12
        /*0032*/ 	.short	(.L_9 - .L_8)
	.align		4
.L_8:
        /*0034*/ 	.word	index@(_Z24GpuMatirxMulKernelSharedPiS_S_iiii)
        /*0038*/ 	.word	0x00000000


	//----- nvinfo : EIATTR_MIN_STACK_SIZE
	.align		4
.L_9:
        /*003c*/ 	.byte	0x04, 0x12
        /*003e*/ 	.short	(.L_11 - .L_10)
	.align		4
.L_10:
        /*0040*/ 	.word	index@(_Z18GpuMatirxMulKernelPiS_S_iiii)
        /*0044*/ 	.word	0x00000000
.L_11:


//--------------------- .nv.compat                --------------------------
	.section	.nv.compat,"",@"SHT_CUDA_COMPAT_INFO"
	.align	4
        /*0000*/ 	.byte	0x02, 0x09, 0x00, 0x00, 0x02, 0x02, 0x01, 0x00, 0x02, 0x05, 0x05, 0x00, 0x03, 0x07, 0x01, 0x01
        /*0010*/ 	.byte	0x02, 0x03, 0x00, 0x00, 0x02, 0x06, 0x01, 0x00, 0x04, 0x0b, 0x08, 0x00, 0x09, 0x00, 0x00, 0x00
        /*0020*/ 	.byte	0x00, 0x00, 0x00, 0x00


//--------------------- .nv.info._Z24GpuMatirxMulKernelSharedPiS_S_iiii --------------------------
	.section	.nv.info._Z24GpuMatirxMulKernelSharedPiS_S_iiii,"",@"SHT_CUDA_INFO"
	.sectionflags	@""
	.align	4


	//----- nvinfo : EIATTR_CUDA_API_VERSION
	.align		4
        /*0000*/ 	.byte	0x04, 0x37
        /*0002*/ 	.short	(.L_13 - .L_12)
.L_12:
        /*0004*/ 	.word	0x00000082


	//----- nvinfo : EIATTR_KPARAM_INFO
	.align		4
.L_13:
        /*0008*/ 	.byte	0x04, 0x17
        /*000a*/ 	.short	(.L_15 - .L_14)
.L_14:
        /*000c*/ 	.word	0x00000000
        /*0010*/ 	.short	0x0006
        /*0012*/ 	.short	0x0024
        /*0014*/ 	.byte	0x00, 0xf0, 0x11, 0x00


	//----- nvinfo : EIATTR_KPARAM_INFO
	.align		4
.L_15:
        /*0018*/ 	.byte	0x04, 0x17
        /*001a*/ 	.short	(.L_17 - .L_16)
.L_16:
        /*001c*/ 	.word	0x00000000
        /*0020*/ 	.short	0x0005
        /*0022*/ 	.short	0x0020
        /*0024*/ 	.byte	0x00, 0xf0, 0x11, 0x00


	//----- nvinfo : EIATTR_KPARAM_INFO
	.align		4
.L_17:
        /*0028*/ 	.byte	0x04, 0x17
        /*002a*/ 	.short	(.L_19 - .L_18)
.L_18:
        /*002c*/ 	.word	0x00000000
        /*0030*/ 	.short	0x0004
        /*0032*/ 	.short	0x001c
        /*0034*/ 	.byte	0x00, 0xf0, 0x11, 0x00


	//----- nvinfo : EIATTR_KPARAM_INFO
	.align		4
.L_19:
        /*0038*/ 	.byte	0x04, 0x17
        /*003a*/ 	.short	(.L_21 - .L_20)
.L_20:
        /*003c*/ 	.word	0x00000000
        /*0040*/ 	.short	0x0003
        /*0042*/ 	.short	0x0018
        /*0044*/ 	.byte	0x00, 0xf0, 0x11, 0x00


	//----- nvinfo : EIATTR_KPARAM_INFO
	.align		4
.L_21:
        /*0048*/ 	.byte	0x04, 0x17
        /*004a*/ 	.short	(.L_23 - .L_22)
.L_22:
        /*004c*/ 	.word	0x00000000
        /*0050*/ 	.short	0x0002
        /*0052*/ 	.short	0x0010
        /*0054*/ 	.byte	0x00, 0xf5, 0x21, 0x00


	//----- nvinfo : EIATTR_KPARAM_INFO
	.align		4
.L_23:
        /*0058*/ 	.byte	0x04, 0x17
        /*005a*/ 	.short	(.L_25 - .L_24)
.L_24:
        /*005c*/ 	.word	0x00000000
        /*0060*/ 	.short	0x0001
        /*0062*/ 	.short	0x0008
        /*0064*/ 	.byte	0x00, 0xf5, 0x21, 0x00


	//----- nvinfo : EIATTR_KPARAM_INFO
	.align		4
.L_25:
        /*0068*/ 	.byte	0x04, 0x17
        /*006a*/ 	.short	(.L_27 - .L_26)
.L_26:
        /*006c*/ 	.word	0x00000000
        /*0070*/ 	.short	0x0000
        /*0072*/ 	.short	0x0000
        /*0074*/ 	.byte	0x00, 0xf5, 0x21, 0x00


	//----- nvinfo : EIATTR_SPARSE_MMA_MASK
	.align		4
.L_27:
        /*0078*/ 	.byte	0x03, 0x50
        /*007a*/ 	.short	0x0000


	//----- nvinfo : EIATTR_MAXREG_COUNT
	.align		4
        /*007c*/ 	.byte	0x03, 0x1b
        /*007e*/ 	.short	0x00ff


	//----- nvinfo : EIATTR_NUM_BARRIERS
	.align		4
        /*0080*/ 	.byte	0x02, 0x4c
        /*0082*/ 	.byte	0x01
	.zero		1


	//----- nvinfo : EIATTR_MERCURY_ISA_VERSION
	.align		4
        /*0084*/ 	.byte	0x03, 0x5f
        /*0086*/ 	.short	0x0101


	//----- nvinfo : EIATTR_VRC_CTA_INIT_COUNT
	.align		4
        /*0088*/ 	.byte	0x02, 0x4a
	.zero		1
	.zero		1


	//----- nvinfo : EIATTR_EXIT_INSTR_OFFSETS
	.align		4
        /*008c*/ 	.byte	0x04, 0x1c
        /*008e*/ 	.short	(.L_29 - .L_28)


	//   ....[0]....
.L_28:
        /*0090*/ 	.word	0x000000c0


	//   ....[1]....
        /*0094*/ 	.word	0x000004f0


	//----- nvinfo : EIATTR_CBANK_PARAM_SIZE
	.align		4
.L_29:
        /*0098*/ 	.byte	0x03, 0x19
        /*009a*/ 	.short	0x0028


	//----- nvinfo : EIATTR_PARAM_CBANK
	.align		4
        /*009c*/ 	.byte	0x04, 0x0a
        /*009e*/ 	.short	(.L_31 - .L_30)
	.align		4
.L_30:
        /*00a0*/ 	.word	index@(.nv.constant0._Z24GpuMatirxMulKernelSharedPiS_S_iiii)
        /*00a4*/ 	.short	0x0380
        /*00a6*/ 	.short	0x0028


	//----- nvinfo : EIATTR_SW_WAR
	.align		4
.L_31:
        /*00a8*/ 	.byte	0x04, 0x36
        /*00aa*/ 	.short	(.L_33 - .L_32)
.L_32:
        /*00ac*/ 	.word	0x00000008
.L_33:


//--------------------- .nv.info._Z18GpuMatirxMulKernelPiS_S_iiii --------------------------
	.section	.nv.info._Z18GpuMatirxMulKernelPiS_S_iiii,"",@"SHT_CUDA_INFO"
	.sectionflags	@""
	.align	4


	//----- nvinfo : EIATTR_CUDA_API_VERSION
	.align		4
        /*0000*/ 	.byte	0x04, 0x37
        /*0002*/ 	.short	(.L_35 - .L_34)
.L_34:
        /*0004*/ 	.word	0x00000082


	//----- nvinfo : EIATTR_KPARAM_INFO
	.align		4
.L_35:
        /*0008*/ 	.byte	0x04, 0x17
        /*000a*/ 	.short	(.L_37 - .L_36)
.L_36:
        /*000c*/ 	.word	0x00000000
        /*0010*/ 	.short	0x0006
        /*0012*/ 	.short	0x0024
        /*0014*/ 	.byte	0x00, 0xf0, 0x11, 0x00


	//----- nvinfo : EIATTR_KPARAM_INFO
	.align		4
.L_37:
        /*0018*/ 	.byte	0x04, 0x17
        /*001a*/ 	.short	(.L_39 - .L_38)
.L_38:
        /*001c*/ 	.word	0x00000000
        /*0020*/ 	.short	0x0005
        /*0022*/ 	.short	0x0020
        /*0024*/ 	.byte	0x00, 0xf0, 0x11, 0x00


	//----- nvinfo : EIATTR_KPARAM_INFO
	.align		4
.L_39:
        /*0028*/ 	.byte	0x04, 0x17
        /*002a*/ 	.short	(.L_41 - .L_40)
.L_40:
        /*002c*/ 	.word	0x00000000
        /*0030*/ 	.short	0x0004
        /*0032*/ 	.short	0x001c
        /*0034*/ 	.byte	0x00, 0xf0, 0x11, 0x00


	//----- nvinfo : EIATTR_KPARAM_INFO
	.align		4
.L_41:
        /*0038*/ 	.byte	0x04, 0x17
        /*003a*/ 	.short	(.L_43 - .L_42)
.L_42:
        /*003c*/ 	.word	0x00000000
        /*0040*/ 	.short	0x0003
        /*0042*/ 	.short	0x0018
        /*0044*/ 	.byte	0x00, 0xf0, 0x11, 0x00


	//----- nvinfo : EIATTR_KPARAM_INFO
	.align		4
.L_43:
        /*0048*/ 	.byte	0x04, 0x17
        /*004a*/ 	.short	(.L_45 - .L_44)
.L_44:
        /*004c*/ 	.word	0x00000000
        /*0050*/ 	.short	0x0002
        /*0052*/ 	.short	0x0010
        /*0054*/ 	.byte	0x00, 0xf5, 0x21, 0x00


	//----- nvinfo : EIATTR_KPARAM_INFO
	.align		4
.L_45:
        /*0058*/ 	.byte	0x04, 0x17
        /*005a*/ 	.short	(.L_47 - .L_46)
.L_46:
        /*005c*/ 	.word	0x00000000
        /*0060*/ 	.short	0x0001
        /*0062*/ 	.short	0x0008
        /*0064*/ 	.byte	0x00, 0xf5, 0x21, 0x00


	//----- nvinfo : EIATTR_KPARAM_INFO
	.align		4
.L_47:
        /*0068*/ 	.byte	0x04, 0x17
        /*006a*/ 	.short	(.L_49 - .L_48)
.L_48:
        /*006c*/ 	.word	0x00000000
        /*0070*/ 	.short	0x0000
        /*0072*/ 	.short	0x0000
        /*0074*/ 	.byte	0x00, 0xf5, 0x21, 0x00


	//----- nvinfo : EIATTR_SPARSE_MMA_MASK
	.align		4
.L_49:
        /*0078*/ 	.byte	0x03, 0x50
        /*007a*/ 	.short	0x0000


	//----- nvinfo : EIATTR_MAXREG_COUNT
	.align		4
        /*007c*/ 	.byte	0x03, 0x1b
        /*007e*/ 	.short	0x00ff


	//----- nvinfo : EIATTR_MERCURY_ISA_VERSION
	.align		4
        /*0080*/ 	.byte	0x03, 0x5f
        /*0082*/ 	.short	0x0101


	//----- nvinfo : EIATTR_VRC_CTA_INIT_COUNT
	.align		4
        /*0084*/ 	.byte	0x02, 0x4a
	.zero		1
	.zero		1


	//----- nvinfo : EIATTR_EXIT_INSTR_OFFSETS
	.align		4
        /*0088*/ 	.byte	0x04, 0x1c
        /*008a*/ 	.short	(.L_51 - .L_50)


	//   ....[0]....
.L_50:
        /*008c*/ 	.word	0x000000e0


	//   ....[1]....
        /*0090*/ 	.word	0x00000500


	//   ....[2]....
        /*0094*/ 	.word	0x00000740


	//   ....[3]....
        /*0098*/ 	.word	0x000008e0


	//   ....[4]....
        /*009c*/ 	.word	0x00000990


	//----- nvinfo : EIATTR_CBANK_PARAM_SIZE
	.align		4
.L_51:
        /*00a0*/ 	.byte	0x03, 0x19
        /*00a2*/ 	.short	0x0028


	//----- nvinfo : EIATTR_PARAM_CBANK
	.align		4
        /*00a4*/ 	.byte	0x04, 0x0a
        /*00a6*/ 	.short	(.L_53 - .L_52)
	.align		4
.L_52:
        /*00a8*/ 	.word	index@(.nv.constant0._Z18GpuMatirxMulKernelPiS_S_iiii)
        /*00ac*/ 	.short	0x0380
        /*00ae*/ 	.short	0x0028


	//----- nvinfo : EIATTR_SW_WAR
	.align		4
.L_53:
        /*00b0*/ 	.byte	0x04, 0x36
        /*00b2*/ 	.short	(.L_55 - .L_54)
.L_54:
        /*00b4*/ 	.word	0x00000008
.L_55:


//--------------------- .nv.callgraph             --------------------------
	.section	.nv.callgraph,"",@"SHT_CUDA_CALLGRAPH"
	.align	4
	.sectionentsize	8
	.align		4
        /*0000*/ 	.word	0x00000000
	.align		4
        /*0004*/ 	.word	0xffffffff
	.align		4
        /*0008*/ 	.word	0x00000000
	.align		4
        /*000c*/ 	.word	0xfffffffe
	.align		4
        /*0010*/ 	.word	0x00000000
	.align		4
        /*0014*/ 	.word	0xfffffffd
	.align		4
        /*0018*/ 	.word	0x00000000
	.align		4
        /*001c*/ 	.word	0xfffffffc


//--------------------- .text._Z24GpuMatirxMulKernelSharedPiS_S_iiii --------------------------
	.section	.text._Z24GpuMatirxMulKernelSharedPiS_S_iiii,"ax",@progbits
	.align	128
        .global         _Z24GpuMatirxMulKernelSharedPiS_S_iiii
        .type           _Z24GpuMatirxMulKernelSharedPiS_S_iiii,@function
        .size           _Z24GpuMatirxMulKernelSharedPiS_S_iiii,(.L_x_7 - _Z24GpuMatirxMulKernelSharedPiS_S_iiii)
        .other          _Z24GpuMatirxMulKernelSharedPiS_S_iiii,@"STO_CUDA_ENTRY STV_DEFAULT"
_Z24GpuMatirxMulKernelSharedPiS_S_iiii:
.text._Z24GpuMatirxMulKernelSharedPiS_S_iiii:
[----:B------:R-:W-:Y:S01]  /*0000*/  LDC R1, c[0x0][0x37c] ;  /* 0x0000df00ff017b82 */ /* 0x000fe20000000800 */
[----:B------:R-:W0:Y:S07]  /*0010*/  S2R R17, SR_TID.X ;  /* 0x0000000000117919 */ /* 0x000e2e0000002100 */
[----:B------:R-:W1:Y:S01]  /*0020*/  S2UR UR4, SR_CTAID.X ;  /* 0x00000000000479c3 */ /* 0x000e620000002500 */
[----:B------:R-:W2:Y:S01]  /*0030*/  LDCU UR5, c[0x0][0x39c] ;  /* 0x00007380ff0577ac */ /* 0x000ea20008000800 */
[----:B------:R-:W3:Y:S01]  /*0040*/  S2R R0, SR_CTAID.Y ;  /* 0x0000000000007919 */ /* 0x000ee20000002600 */
[----:B------:R-:W3:Y:S05]  /*0050*/  S2R R13, SR_TID.Y ;  /* 0x00000000000d7919 */ /* 0x000eea0000002200 */
[----:B------:R-:W4:Y:S01]  /*0060*/  LDC R8, c[0x0][0x3a0] ;  /* 0x0000e800ff087b82 */ /* 0x000f220000000800 */
[----:B-1----:R-:W-:-:S06]  /*0070*/  USHF.L.U32 UR4, UR4, 0x4, URZ ;  /* 0x0000000404047899 */ /* 0x002fcc00080006ff */
[----:B0-----:R-:W-:-:S04]  /*0080*/  IADD3 R9, PT, PT, R17, UR4, RZ ;  /* 0x0000000411097c10 */ /* 0x001fc8000fffe0ff */
[----:B----4-:R-:W-:Y:S02]  /*0090*/  ISETP.GE.AND P0, PT, R9, R8, PT ;  /* 0x000000080900720c */ /* 0x010fe40003f06270 */
[----:B---3--:R-:W-:-:S04]  /*00a0*/  LEA R0, R0, R13, 0x4 ;  /* 0x0000000d00007211 */ /* 0x008fc800078e20ff */
[----:B--2---:R-:W-:-:S13]  /*00b0*/  ISETP.GE.OR P0, PT, R0, UR5, P0 ;  /* 0x0000000500007c0c */ /* 0x004fda0008706670 */
[----:B------:R-:W-:Y:S05]  /*00c0*/  @P0 EXIT ;  /* 0x000000000000094d */ /* 0x000fea0003800000 */
[----:B------:R-:W0:Y:S01]  /*00d0*/  LDC R11, c[0x0][0x398] ;  /* 0x0000e600ff0b7b82 */ /* 0x000e220000000800 */
[----:B------:R-:W-:Y:S01]  /*00e0*/  IMAD R5, R0, R8, R9 ;  /* 0x0000000800057224 */ /* 0x000fe200078e0209 */
[----:B------:R-:W1:Y:S01]  /*00f0*/  LDCU.64 UR8, c[0x0][0x358] ;  /* 0x00006b00ff0877ac */ /* 0x000e620008000a00 */
[----:B------:R-:W-:-:S05]  /*0100*/  HFMA2 R15, -RZ, RZ, 0, 0 ;  /* 0x00000000ff0f7431 */ /* 0x000fca00000001ff */
[----:B------:R-:W2:Y:S01]  /*0110*/  LDC.64 R2, c[0x0][0x380] ;  /* 0x0000e000ff027b82 */ /* 0x000ea20000000a00 */
[----:B0-----:R-:W-:Y:S01]  /*0120*/  ISETP.LE.AND P0, PT, R11, UR4, PT ;  /* 0x000000040b007c0c */ /* 0x001fe2000bf03270 */
[----:B--2---:R-:W-:-:S12]  /*0130*/  IMAD.WIDE R2, R5, 0x4, R2 ;  /* 0x0000000405027825 */ /* 0x004fd800078e0202 */
[----:B-1----:R-:W-:Y:S05]  /*0140*/  @P0 BRA `(.L_x_0) ;  /* 0x0000000000e40947 */ /* 0x002fea0003800000 */
[----:B------:R-:W0:Y:S01]  /*0150*/  LDC.64 R4, c[0x0][0x388] ;  /* 0x0000e200ff047b82 */ /* 0x000e220000000a00 */
[----:B------:R-:W-:Y:S02]  /*0160*/  IMAD R11, R0, R11, UR4 ;  /* 0x00000004000b7e24 */ /* 0x000fe4000f8e020b */
[----:B------:R-:W-:-:S05]  /*0170*/  IMAD R9, R8, UR4, R9 ;  /* 0x0000000408097c24 */ /* 0x000fca000f8e0209 */
[----:B------:R-:W1:Y:S01]  /*0180*/  LDC.64 R6, c[0x0][0x390] ;  /* 0x0000e400ff067b82 */ /* 0x000e620000000a00 */
[----:B0-----:R-:W-:-:S05]  /*0190*/  IMAD.WIDE R4, R11, 0x4, R4 ;  /* 0x000000040b047825 */ /* 0x001fca00078e0204 */
[----:B------:R-:W2:Y:S01]  /*01a0*/  LDG.E R11, desc[UR8][R4.64] ;  /* 0x00000008040b7981 */ /* 0x000ea2000c1e1900 */
[----:B-1----:R-:W-:-:S05]  /*01b0*/  IMAD.WIDE R6, R9, 0x4, R6 ;  /* 0x0000000409067825 */ /* 0x002fca00078e0206 */
[----:B------:R-:W3:Y:S01]  /*01c0*/  LDG.E R10, desc[UR8][R6.64] ;  /* 0x00000008060a7981 */ /* 0x000ee2000c1e1900 */
[----:B------:R-:W0:Y:S01]  /*01d0*/  S2UR UR7, SR_CgaCtaId ;  /* 0x00000000000779c3 */ /* 0x000e220000008800 */
[----:B------:R-:W-:Y:S02]  /*01e0*/  UMOV UR5, 0x400 ;  /* 0x0000040000057882 */ /* 0x000fe40000000000 */
[----:B------:R-:W-:Y:S02]  /*01f0*/  UIADD3 UR6, UPT, UPT, UR5, 0x400, URZ ;  /* 0x0000040005067890 */ /* 0x000fe4000fffe0ff */
[----:B0-----:R-:W-:Y:S02]  /*0200*/  ULEA UR5, UR7, UR5, 0x18 ;  /* 0x0000000507057291 */ /* 0x001fe4000f8ec0ff */
[----:B------:R-:W-:-:S04]  /*0210*/  ULEA UR6, UR7, UR6, 0x18 ;  /* 0x0000000607067291 */ /* 0x000fc8000f8ec0ff */
[----:B------:R-:W-:Y:S02]  /*0220*/  LEA R24, R13, UR5, 0x6 ;  /* 0x000000050d187c11 */ /* 0x000fe4000f8e30ff */
[C---:B------:R-:W-:Y:S02]  /*0230*/  LEA R0, R17.reuse, UR6, 0x2 ;  /* 0x0000000611007c11 */ /* 0x040fe4000f8e10ff */
[----:B------:R-:W-:Y:S02]  /*0240*/  LEA R8, R17, R24, 0x2 ;  /* 0x0000001811087211 */ /* 0x000fe400078e10ff */
[----:B------:R-:W-:-:S03]  /*0250*/  LEA R9, R13, R0, 0x6 ;  /* 0x000000000d097211 */ /* 0x000fc600078e30ff */
[----:B--2---:R-:W-:Y:S04]  /*0260*/  STS [R8], R11 ;  /* 0x0000000b08007388 */ /* 0x004fe80000000800 */
[----:B---3--:R-:W-:Y:S01]  /*0270*/  STS [R9], R10 ;  /* 0x0000000a09007388 */ /* 0x008fe20000000800 */
[----:B------:R-:W-:Y:S06]  /*0280*/  BAR.SYNC.DEFER_BLOCKING 0x0 ;  /* 0x0000000000007b1d */ /* 0x000fec0000010000 */
[----:B------:R-:W-:Y:S04]  /*0290*/  LDS R23, [R0] ;  /* 0x0000000000177984 */ /* 0x000fe80000000800 */
[----:B------:R-:W0:Y:S04]  /*02a0*/  LDS.128 R12, [R24] ;  /* 0x00000000180c7984 */ /* 0x000e280000000c00 */
[----:B------:R-:W1:Y:S04]  /*02b0*/  LDS R22, [R0+0x40] ;  /* 0x0000400000167984 */ /* 0x000e680000000800 */
[----:B------:R-:W2:Y:S04]  /*02c0*/  LDS R25, [R0+0x80] ;  /* 0x0000800000197984 */ /* 0x000ea80000000800 */
[----:B------:R-:W3:Y:S04]  /*02d0*/  LDS R26, [R0+0xc0] ;  /* 0x0000c000001a7984 */ /* 0x000ee80000000800 */
[----:B------:R-:W-:Y:S04]  /*02e0*/  LDS R17, [R0+0x100] ;  /* 0x0001000000117984 */ /* 0x000fe80000000800 */
[----:B------:R-:W4:Y:S04]  /*02f0*/  LDS.128 R4, [R24+0x10] ;  /* 0x0000100018047984 */ /* 0x000f280000000c00 */
[----:B------:R-:W5:Y:S04]  /*0300*/  LDS R16, [R0+0x140] ;  /* 0x0001400000107984 */ /* 0x000f680000000800 */
[----:B------:R-:W5:Y:S04]  /*0310*/  LDS R21, [R0+0x180] ;  /* 0x0001800000157984 */ /* 0x000f680000000800 */
[----:B------:R-:W5:Y:S04]  /*0320*/  LDS R18, [R0+0x1c0] ;  /* 0x0001c00000127984 */ /* 0x000f680000000800 */
[----:B------:R-:W-:Y:S04]  /*0330*/  LDS R19, [R0+0x200] ;  /* 0x0002000000137984 */ /* 0x000fe80000000800 */
[----:B------:R-:W5:Y:S01]  /*0340*/  LDS.128 R8, [R24+0x20] ;  /* 0x0000200018087984 */ /* 0x000f620000000c00 */
[----:B0-----:R-:W-:-:S03]  /*0350*/  IMAD R12, R12, R23, RZ ;  /* 0x000000170c0c7224 */ /* 0x001fc600078e02ff */
[----:B------:R-:W0:Y:S01]  /*0360*/  LDS R20, [R0+0x240] ;  /* 0x0002400000147984 */ /* 0x000e220000000800 */
[----:B-1----:R-:W-:-:S03]  /*0370*/  IMAD R13, R22, R13, R12 ;  /* 0x0000000d160d7224 */ /* 0x002fc600078e020c */
[----:B------:R-:W1:Y:S01]  /*0380*/  LDS R23, [R0+0x280] ;  /* 0x0002800000177984 */ /* 0x000e620000000800 */
[----:B--2---:R-:W-:-:S03]  /*0390*/  IMAD R13, R25, R14, R13 ;  /* 0x0000000e190d7224 */ /* 0x004fc600078e020d */
[----:B------:R-:W2:Y:S01]  /*03a0*/  LDS R22, [R0+0x2c0] ;  /* 0x0002c00000167984 */ /* 0x000ea20000000800 */
[----:B---3--:R-:W-:-:S03]  /*03b0*/  IMAD R27, R26, R15, R13 ;  /* 0x0000000f1a1b7224 */ /* 0x008fc600078e020d */
[----:B------:R-:W-:Y:S04]  /*03c0*/  LDS R25, [R0+0x300] ;  /* 0x0003000000197984 */ /* 0x000fe80000000800 */
[----:B------:R-:W3:Y:S01]  /*03d0*/  LDS.128 R12, [R24+0x30] ;  /* 0x00003000180c7984 */ /* 0x000ee20000000c00 */
[----:B----4-:R-:W-:-:S03]  /*03e0*/  IMAD R4, R4, R17, R27 ;  /* 0x0000001104047224 */ /* 0x010fc600078e021b */
[----:B------:R-:W4:Y:S01]  /*03f0*/  LDS R26, [R0+0x340] ;  /* 0x00034000001a7984 */ /* 0x000f220000000800 */
[----:B-----5:R-:W-:-:S03]  /*0400*/  IMAD R5, R16, R5, R4 ;  /* 0x0000000510057224 */ /* 0x020fc600078e0204 */
[----:B------:R-:W5:Y:S04]  /*0410*/  LDS R17, [R0+0x380] ;  /* 0x0003800000117984 */ /* 0x000f680000000800 */
[----:B------:R-:W5:Y:S01]  /*0420*/  LDS R4, [R0+0x3c0] ;  /* 0x0003c00000047984 */ /* 0x000f620000000800 */
[----:B------:R-:W-:-:S04]  /*0430*/  IMAD R5, R21, R6, R5 ;  /* 0x0000000615057224 */ /* 0x000fc800078e0205 */
[----:B------:R-:W-:-:S04]  /*0440*/  IMAD R5, R18, R7, R5 ;  /* 0x0000000712057224 */ /* 0x000fc800078e0205 */
[----:B------:R-:W-:-:S04]  /*0450*/  IMAD R5, R8, R19, R5 ;  /* 0x0000001308057224 */ /* 0x000fc800078e0205 */
[----:B0-----:R-:W-:-:S04]  /*0460*/  IMAD R5, R20, R9, R5 ;  /* 0x0000000914057224 */ /* 0x001fc800078e0205 */
[----:B-1----:R-:W-:-:S04]  /*0470*/  IMAD R5, R23, R10, R5 ;  /* 0x0000000a17057224 */ /* 0x002fc800078e0205 */
[----:B--2---:R-:W-:-:S04]  /*0480*/  IMAD R5, R22, R11, R5 ;  /* 0x0000000b16057224 */ /* 0x004fc800078e0205 */
[----:B---3--:R-:W-:-:S04]  /*0490*/  IMAD R5, R12, R25, R5 ;  /* 0x000000190c057224 */ /* 0x008fc800078e0205 */
[----:B----4-:R-:W-:-:S04]  /*04a0*/  IMAD R5, R26, R13, R5 ;  /* 0x0000000d1a057224 */ /* 0x010fc800078e0205 */
[----:B-----5:R-:W-:-:S04]  /*04b0*/  IMAD R5, R17, R14, R5 ;  /* 0x0000000e11057224 */ /* 0x020fc800078e0205 */
[----:B------:R-:W-:Y:S01]  /*04c0*/  IMAD R15, R4, R15, R5 ;  /* 0x0000000f040f7224 */ /* 0x000fe200078e0205 */
[----:B------:R-:W-:Y:S06]  /*04d0*/  BAR.SYNC.DEFER_BLOCKING 0x0 ;  /* 0x0000000000007b1d */ /* 0x000fec0000010000 */
.L_x_0:
[----:B------:R-:W-:Y:S01]  /*04e0*/  STG.E desc[UR8][R2.64], R15 ;  /* 0x0000000f02007986 */ /* 0x000fe2000c101908 */
[----:B------:R-:W-:Y:S05]  /*04f0*/  EXIT ;  /* 0x000000000000794d */ /* 0x000fea0003800000 */
.L_x_1:
[----:B------:R-:W-:-:S00]  /*0500*/  BRA `(.L_x_1) ;  /* 0xfffffffc00fc7947 */ /* 0x000fc0000383ffff */
[----:B------:R-:W-:-:S00]  /*0510*/  NOP ;  /* 0x0000000000007918 */ /* 0x000fc00000000000 */
        /* <DEDUP_REMOVED lines=14> */
.L_x_7:


//--------------------- .text._Z18GpuMatirxMulKernelPiS_S_iiii --------------------------
	.section	.text._Z18GpuMatirxMulKernelPiS_S_iiii,"ax",@progbits
	.align	128
        .global         _Z18GpuMatirxMulKernelPiS_S_iiii
        .type           _Z18GpuMatirxMulKernelPiS_S_iiii,@function
        .size           _Z18GpuMatirxMulKernelPiS_S_iiii,(.L_x_8 - _Z18GpuMatirxMulKernelPiS_S_iiii)
        .other          _Z18GpuMatirxMulKernelPiS_S_iiii,@"STO_CUDA_ENTRY STV_DEFAULT"
_Z18GpuMatirxMulKernelPiS_S_iiii:
.text._Z18GpuMatirxMulKernelPiS_S_iiii:
[----:B------:R-:W-:Y:S01]  /*0000*/  LDC R1, c[0x0][0x37c] ;  /* 0x0000df00ff017b82 */ /* 0x000fe20000000800 */
[----:B------:R-:W0:Y:S07]  /*0010*/  S2R R4, SR_TID.X ;  /* 0x0000000000047919 */ /* 0x000e2e0000002100 */
[----:B------:R-:W1:Y:S01]  /*0020*/  LDC R6, c[0x0][0x364] ;  /* 0x0000d900ff067b82 */ /* 0x000e620000000800 */
[----:B------:R-:W1:Y:S07]  /*0030*/  S2R R5, SR_TID.Y ;  /* 0x0000000000057919 */ /* 0x000e6e0000002200 */
[----:B------:R-:W0:Y:S08]  /*0040*/  S2UR UR5, SR_CTAID.X ;  /* 0x00000000000579c3 */ /* 0x000e300000002500 */
[----:B------:R-:W0:Y:S08]  /*0050*/  LDC R9, c[0x0][0x360] ;  /* 0x0000d800ff097b82 */ /* 0x000e300000000800 */
[----:B------:R-:W1:Y:S08]  /*0060*/  S2UR UR4, SR_CTAID.Y ;  /* 0x00000000000479c3 */ /* 0x000e700000002600 */
[----:B------:R-:W2:Y:S08]  /*0070*/  LDC R0, c[0x0][0x3a0] ;  /* 0x0000e800ff007b82 */ /* 0x000eb00000000800 */
[----:B------:R-:W3:Y:S01]  /*0080*/  LDC.64 R2, c[0x0][0x398] ;  /* 0x0000e600ff027b82 */ /* 0x000ee20000000a00 */
[----:B0-----:R-:W-:-:S02]  /*0090*/  IMAD R9, R9, UR5, R4 ;  /* 0x0000000509097c24 */ /* 0x001fc4000f8e0204 */
[----:B-1----:R-:W-:-:S03]  /*00a0*/  IMAD R6, R6, UR4, R5 ;  /* 0x0000000406067c24 */ /* 0x002fc6000f8e0205 */
[----:B--2---:R-:W-:-:S04]  /*00b0*/  ISETP.GE.AND P0, PT, R9, R0, PT ;  /* 0x000000000900720c */ /* 0x004fc80003f06270 */
[----:B---3--:R-:W-:-:S04]  /*00c0*/  ISETP.GE.OR P0, PT, R6, R3, P0 ;  /* 0x000000030600720c */ /* 0x008fc80000706670 */
[----:B------:R-:W-:-:S13]  /*00d0*/  ISETP.LT.OR P0, PT, R2, 0x1, P0 ;  /* 0x000000010200780c */ /* 0x000fda0000701670 */
[----:B------:R-:W-:Y:S05]  /*00e0*/  @P0 EXIT ;  /* 0x000000000000094d */ /* 0x000fea0003800000 */
[----:B------:R-:W0:Y:S01]  /*00f0*/  LDC.64 R4, c[0x0][0x380] ;  /* 0x0000e000ff047b82 */ /* 0x000e220000000a00 */
[----:B------:R-:W1:Y:S01]  /*0100*/  LDCU.64 UR4, c[0x0][0x358] ;  /* 0x00006b00ff0477ac */ /* 0x000e620008000a00 */
[----:B------:R-:W-:Y:S01]  /*0110*/  ISETP.GE.U32.AND P1, PT, R2, 0x8, PT ;  /* 0x000000080200780c */ /* 0x000fe20003f26070 */
[----:B------:R-:W-:Y:S01]  /*0120*/  IMAD R3, R6, R0, R9 ;  /* 0x0000000006037224 */ /* 0x000fe200078e0209 */
[----:B------:R-:W-:Y:S01]  /*0130*/  LOP3.LUT R18, R2, 0x7, RZ, 0xc0, !PT ;  /* 0x0000000702127812 */ /* 0x000fe200078ec0ff */
[----:B------:R-:W-:-:S03]  /*0140*/  HFMA2 R8, -RZ, RZ, 0, 0 ;  /* 0x00000000ff087431 */ /* 0x000fc600000001ff */
[----:B------:R-:W-:Y:S01]  /*0150*/  ISETP.NE.AND P0, PT, R18, RZ, PT ;  /* 0x000000ff1200720c */ /* 0x000fe20003f05270 */
[----:B0-----:R-:W-:-:S04]  /*0160*/  IMAD.WIDE R4, R3, 0x4, R4 ;  /* 0x0000000403047825 */ /* 0x001fc800078e0204 */
[----:B------:R-:W-:Y:S01]  /*0170*/  IMAD R3, R6, R2, RZ ;  /* 0x0000000206037224 */ /* 0x000fe200078e02ff */
[----:B-1----:R0:W5:Y:S01]  /*0180*/  LDG.E R13, desc[UR4][R4.64] ;  /* 0x00000004040d7981 */ /* 0x002162000c1e1900 */
[----:B------:R-:W-:Y:S06]  /*0190*/  @!P1 BRA `(.L_x_2) ;  /* 0x0000000000d89947 */ /* 0x000fec0003800000 */
[----:B------:R-:W1:Y:S01]  /*01a0*/  LDC.64 R6, c[0x0][0x388] ;  /* 0x0000e200ff067b82 */ /* 0x000e620000000a00 */
[----:B------:R-:W-:Y:S02]  /*01b0*/  LOP3.LUT R8, R2, 0x7ffffff8, RZ, 0xc0, !PT ;  /* 0x7ffffff802087812 */ /* 0x000fe400078ec0ff */
[----:B------:R-:W-:Y:S02]  /*01c0*/  MOV R11, R9 ;  /* 0x00000009000b7202 */ /* 0x000fe40000000f00 */
[----:B------:R-:W-:Y:S01]  /*01d0*/  IADD3 R10, PT, PT, -R8, RZ, RZ ;  /* 0x000000ff080a7210 */ /* 0x000fe20007ffe1ff */
[----:B-1----:R-:W-:-:S03]  /*01e0*/  IMAD.WIDE.U32 R6, R3, 0x4, R6 ;  /* 0x0000000403067825 */ /* 0x002fc600078e0006 */
[----:B------:R-:W-:-:S04]  /*01f0*/  IADD3 R6, P1, PT, R6, 0x10, RZ ;  /* 0x0000001006067810 */ /* 0x000fc80007f3e0ff */
[----:B------:R-:W-:-:S09]  /*0200*/  IADD3.X R7, PT, PT, RZ, R7, RZ, P1, !PT ;  /* 0x00000007ff077210 */ /* 0x000fd20000ffe4ff */
.L_x_3:
[----:B------:R-:W1:Y:S01]  /*0210*/  LDC.64 R14, c[0x0][0x390] ;  /* 0x0000e400ff0e7b82 */ /* 0x000e620000000a00 */
[----:B--2---:R-:W2:Y:S01]  /*0220*/  LDG.E R12, desc[UR4][R6.64+-0x10] ;  /* 0xfffff004060c7981 */ /* 0x004ea2000c1e1900 */
[----:B-1----:R-:W-:-:S05]  /*0230*/  IMAD.WIDE R14, R11, 0x4, R14 ;  /* 0x000000040b0e7825 */ /* 0x002fca00078e020e */
[----:B------:R-:W2:Y:S02]  /*0240*/  LDG.E R16, desc[UR4][R14.64] ;  /* 0x000000040e107981 */ /* 0x000ea4000c1e1900 */
[----:B--2--5:R-:W-:Y:S02]  /*0250*/  IMAD R19, R12, R16, R13 ;  /* 0x000000100c137224 */ /* 0x024fe400078e020d */
[----:B------:R-:W-:-:S03]  /*0260*/  IMAD.WIDE R12, R0, 0x4, R14 ;  /* 0x00000004000c7825 */ /* 0x000fc600078e020e */
[----:B------:R1:W-:Y:S04]  /*0270*/  STG.E desc[UR4][R4.64], R19 ;  /* 0x0000001304007986 */ /* 0x0003e8000c101904 */
[----:B------:R-:W2:Y:S04]  /*0280*/  LDG.E R16, desc[UR4][R6.64+-0xc] ;  /* 0xfffff40406107981 */ /* 0x000ea8000c1e1900 */
[----:B------:R-:W2:Y:S02]  /*0290*/  LDG.E R17, desc[UR4][R12.64] ;  /* 0x000000040c117981 */ /* 0x000ea4000c1e1900 */
[----:B--2---:R-:W-:-:S02]  /*02a0*/  IMAD R21, R16, R17, R19 ;  /* 0x0000001110157224 */ /* 0x004fc400078e0213 */
[----:B------:R-:W-:-:S03]  /*02b0*/  IMAD.WIDE R16, R0, 0x4, R12 ;  /* 0x0000000400107825 */ /* 0x000fc600078e020c */
[----:B------:R2:W-:Y:S04]  /*02c0*/  STG.E desc[UR4][R4.64], R21 ;  /* 0x0000001504007986 */ /* 0x0005e8000c101904 */
[----:B------:R-:W3:Y:S04]  /*02d0*/  LDG.E R20, desc[UR4][R6.64+-0x8] ;  /* 0xfffff80406147981 */ /* 0x000ee8000c1e1900 */
[----:B------:R-:W3:Y:S01]  /*02e0*/  LDG.E R22, desc[UR4][R16.64] ;  /* 0x0000000410167981 */ /* 0x000ee2000c1e1900 */
[----:B------:R-:W-:-:S04]  /*02f0*/  IMAD.WIDE R14, R0, 0x4, R16 ;  /* 0x00000004000e7825 */ /* 0x000fc800078e0210 */
[----:B---3--:R-:W-:-:S05]  /*0300*/  IMAD R23, R20, R22, R21 ;  /* 0x0000001614177224 */ /* 0x008fca00078e0215 */
[----:B------:R3:W-:Y:S04]  /*0310*/  STG.E desc[UR4][R4.64], R23 ;  /* 0x0000001704007986 */ /* 0x0007e8000c101904 */
[----:B------:R-:W4:Y:S04]  /*0320*/  LDG.E R20, desc[UR4][R6.64+-0x4] ;  /* 0xfffffc0406147981 */ /* 0x000f28000c1e1900 */
[----:B-1----:R-:W4:Y:S01]  /*0330*/  LDG.E R19, desc[UR4][R14.64] ;  /* 0x000000040e137981 */ /* 0x002f22000c1e1900 */
[----:B------:R-:W-:-:S04]  /*0340*/  IMAD.WIDE R12, R0, 0x4, R14 ;  /* 0x00000004000c7825 */ /* 0x000fc800078e020e */
[----:B----4-:R-:W-:-:S05]  /*0350*/  IMAD R19, R20, R19, R23 ;  /* 0x0000001314137224 */ /* 0x010fca00078e0217 */
[----:B------:R1:W-:Y:S04]  /*0360*/  STG.E desc[UR4][R4.64], R19 ;  /* 0x0000001304007986 */ /* 0x0003e8000c101904 */
[----:B------:R-:W4:Y:S04]  /*0370*/  LDG.E R20, desc[UR4][R6.64] ;  /* 0x0000000406147981 */ /* 0x000f28000c1e1900 */
[----:B--2---:R-:W4:Y:S01]  /*0380*/  LDG.E R21, desc[UR4][R12.64] ;  /* 0x000000040c157981 */ /* 0x004f22000c1e1900 */
[----:B------:R-:W-:-:S04]  /*0390*/  IMAD.WIDE R16, R0, 0x4, R12 ;  /* 0x0000000400107825 */ /* 0x000fc800078e020c */
[----:B----4-:R-:W-:-:S05]  /*03a0*/  IMAD R25, R20, R21, R19 ;  /* 0x0000001514197224 */ /* 0x010fca00078e0213 */
[----:B------:R2:W-:Y:S04]  /*03b0*/  STG.E desc[UR4][R4.64], R25 ;  /* 0x0000001904007986 */ /* 0x0005e8000c101904 */
[----:B------:R-:W3:Y:S04]  /*03c0*/  LDG.E R20, desc[UR4][R6.64+0x4] ;  /* 0x0000040406147981 */ /* 0x000ee8000c1e1900 */
[----:B------:R-:W3:Y:S01]  /*03d0*/  LDG.E R21, desc[UR4][R16.64] ;  /* 0x0000000410157981 */ /* 0x000ee2000c1e1900 */
[----:B------:R-:W-:-:S04]  /*03e0*/  IMAD.WIDE R14, R0, 0x4, R16 ;  /* 0x00000004000e7825 */ /* 0x000fc800078e0210 */
[----:B---3--:R-:W-:-:S05]  /*03f0*/  IMAD R23, R20, R21, R25 ;  /* 0x0000001514177224 */ /* 0x008fca00078e0219 */
[----:B------:R2:W-:Y:S04]  /*0400*/  STG.E desc[UR4][R4.64], R23 ;  /* 0x0000001704007986 */ /* 0x0005e8000c101904 */
[----:B------:R-:W3:Y:S04]  /*0410*/  LDG.E R20, desc[UR4][R6.64+0x8] ;  /* 0x0000080406147981 */ /* 0x000ee8000c1e1900 */
[----:B-1----:R-:W3:Y:S01]  /*0420*/  LDG.E R19, desc[UR4][R14.64] ;  /* 0x000000040e137981 */ /* 0x002ee2000c1e1900 */
[----:B------:R-:W-:Y:S01]  /*0430*/  IADD3 R10, PT, PT, R10, 0x8, RZ ;  /* 0x000000080a0a7810 */ /* 0x000fe20007ffe0ff */
[----:B---3--:R-:W-:-:S02]  /*0440*/  IMAD R19, R20, R19, R23 ;  /* 0x0000001314137224 */ /* 0x008fc400078e0217 */
[----:B------:R-:W-:-:S03]  /*0450*/  IMAD.WIDE R20, R0, 0x4, R14 ;  /* 0x0000000400147825 */ /* 0x000fc600078e020e */
[----:B------:R2:W-:Y:S04]  /*0460*/  STG.E desc[UR4][R4.64], R19 ;  /* 0x0000001304007986 */ /* 0x0005e8000c101904 */
[----:B------:R-:W3:Y:S04]  /*0470*/  LDG.E R20, desc[UR4][R20.64] ;  /* 0x0000000414147981 */ /* 0x000ee8000c1e1900 */
[----:B------:R1:W3:Y:S01]  /*0480*/  LDG.E R12, desc[UR4][R6.64+0xc] ;  /* 0x00000c04060c7981 */ /* 0x0002e2000c1e1900 */
[----:B------:R-:W-:Y:S02]  /*0490*/  ISETP.NE.AND P1, PT, R10, RZ, PT ;  /* 0x000000ff0a00720c */ /* 0x000fe40003f25270 */
[----:B------:R-:W-:-:S02]  /*04a0*/  LEA R11, R0, R11, 0x3 ;  /* 0x0000000b000b7211 */ /* 0x000fc400078e18ff */
[----:B-1----:R-:W-:-:S04]  /*04b0*/  IADD3 R6, P2, PT, R6, 0x20, RZ ;  /* 0x0000002006067810 */ /* 0x002fc80007f5e0ff */
[----:B------:R-:W-:Y:S01]  /*04c0*/  IADD3.X R7, PT, PT, RZ, R7, RZ, P2, !PT ;  /* 0x00000007ff077210 */ /* 0x000fe200017fe4ff */
[----:B---3--:R-:W-:-:S05]  /*04d0*/  IMAD R13, R12, R20, R19 ;  /* 0x000000140c0d7224 */ /* 0x008fca00078e0213 */
[----:B------:R2:W-:Y:S01]  /*04e0*/  STG.E desc[UR4][R4.64], R13 ;  /* 0x0000000d04007986 */ /* 0x0005e2000c101904 */
[----:B------:R-:W-:Y:S05]  /*04f0*/  @P1 BRA `(.L_x_3) ;  /* 0xfffffffc00441947 */ /* 0x000fea000383ffff */
.L_x_2:
[----:B------:R-:W-:Y:S05]  /*0500*/  @!P0 EXIT ;  /* 0x000000000000894d */ /* 0x000fea0003800000 */
[----:B------:R-:W-:Y:S02]  /*0510*/  ISETP.GE.U32.AND P1, PT, R18, 0x4, PT ;  /* 0x000000041200780c */ /* 0x000fe40003f26070 */
[----:B------:R-:W-:-:S04]  /*0520*/  LOP3.LUT R16, R2, 0x3, RZ, 0xc0, !PT ;  /* 0x0000000302107812 */ /* 0x000fc800078ec0ff */
[----:B------:R-:W-:-:S07]  /*0530*/  ISETP.NE.AND P0, PT, R16, RZ, PT ;  /* 0x000000ff1000720c */ /* 0x000fce0003f05270 */
[----:B------:R-:W-:Y:S06]  /*0540*/  @!P1 BRA `(.L_x_4) ;  /* 0x00000000007c9947 */ /* 0x000fec0003800000 */
[----:B------:R-:W1:Y:S01]  /*0550*/  LDC.64 R14, c[0x0][0x388] ;  /* 0x0000e200ff0e7b82 */ /* 0x000e620000000a00 */
[----:B------:R-:W-:Y:S01]  /*0560*/  IADD3 R7, PT, PT, R3, R8, RZ ;  /* 0x0000000803077210 */ /* 0x000fe20007ffe0ff */
[----:B------:R-:W-:Y:S01]  /*0570*/  IMAD R17, R8, R0, R9 ;  /* 0x0000000008117224 */ /* 0x000fe200078e0209 */
[----:B------:R-:W3:Y:S05]  /*0580*/  LDCU.64 UR6, c[0x0][0x388] ;  /* 0x00007100ff0677ac */ /* 0x000eea0008000a00 */
[----:B------:R-:W4:Y:S01]  /*0590*/  LDC.64 R10, c[0x0][0x390] ;  /* 0x0000e400ff0a7b82 */ /* 0x000f220000000a00 */
[----:B-1----:R-:W-:-:S06]  /*05a0*/  IMAD.WIDE.U32 R14, R7, 0x4, R14 ;  /* 0x00000004070e7825 */ /* 0x002fcc00078e000e */
[----:B------:R-:W2:Y:S01]  /*05b0*/  LDG.E R14, desc[UR4][R14.64] ;  /* 0x000000040e0e7981 */ /* 0x000ea2000c1e1900 */
[----:B----4-:R-:W-:-:S05]  /*05c0*/  IMAD.WIDE R10, R17, 0x4, R10 ;  /* 0x00000004110a7825 */ /* 0x010fca00078e020a */
[----:B------:R-:W2:Y:S01]  /*05d0*/  LDG.E R12, desc[UR4][R10.64] ;  /* 0x000000040a0c7981 */ /* 0x000ea2000c1e1900 */
[----:B------:R-:W-:-:S04]  /*05e0*/  IADD3 R7, P1, PT, R3, R8, RZ ;  /* 0x0000000803077210 */ /* 0x000fc80007f3e0ff */
[----:B------:R-:W-:Y:S02]  /*05f0*/  IADD3.X R18, PT, PT, RZ, RZ, RZ, P1, !PT ;  /* 0x000000ffff127210 */ /* 0x000fe40000ffe4ff */
[----:B---3--:R-:W-:-:S04]  /*0600*/  LEA R6, P1, R7, UR6, 0x2 ;  /* 0x0000000607067c11 */ /* 0x008fc8000f8210ff */
[----:B------:R-:W-:Y:S01]  /*0610*/  LEA.HI.X R7, R7, UR7, R18, 0x2, P1 ;  /* 0x0000000707077c11 */ /* 0x000fe200088f1412 */
[----:B--2--5:R-:W-:Y:S02]  /*0620*/  IMAD R17, R14, R12, R13 ;  /* 0x0000000c0e117224 */ /* 0x024fe400078e020d */
[----:B------:R-:W-:-:S03]  /*0630*/  IMAD.WIDE R12, R0, 0x4, R10 ;  /* 0x00000004000c7825 */ /* 0x000fc600078e020a */
[----:B------:R1:W-:Y:S04]  /*0640*/  STG.E desc[UR4][R4.64], R17 ;  /* 0x0000001104007986 */ /* 0x0003e8000c101904 */
[----:B------:R-:W2:Y:S04]  /*0650*/  LDG.E R18, desc[UR4][R12.64] ;  /* 0x000000040c127981 */ /* 0x000ea8000c1e1900 */
[----:B------:R-:W2:Y:S01]  /*0660*/  LDG.E R14, desc[UR4][R6.64+0x4] ;  /* 0x00000404060e7981 */ /* 0x000ea2000c1e1900 */
[----:B------:R-:W-:-:S04]  /*0670*/  IMAD.WIDE R10, R0, 0x4, R12 ;  /* 0x00000004000a7825 */ /* 0x000fc800078e020c */
[----:B--2---:R-:W-:-:S05]  /*0680*/  IMAD R19, R14, R18, R17 ;  /* 0x000000120e137224 */ /* 0x004fca00078e0211 */
[----:B------:R1:W-:Y:S04]  /*0690*/  STG.E desc[UR4][R4.64], R19 ;  /* 0x0000001304007986 */ /* 0x0003e8000c101904 */
[----:B------:R-:W2:Y:S04]  /*06a0*/  LDG.E R14, desc[UR4][R6.64+0x8] ;  /* 0x00000804060e7981 */ /* 0x000ea8000c1e1900 */
[----:B------:R-:W2:Y:S02]  /*06b0*/  LDG.E R15, desc[UR4][R10.64] ;  /* 0x000000040a0f7981 */ /* 0x000ea4000c1e1900 */
[----:B--2---:R-:W-:-:S02]  /*06c0*/  IMAD R21, R14, R15, R19 ;  /* 0x0000000f0e157224 */ /* 0x004fc400078e0213 */
[----:B------:R-:W-:-:S03]  /*06d0*/  IMAD.WIDE R14, R0, 0x4, R10 ;  /* 0x00000004000e7825 */ /* 0x000fc600078e020a */
[----:B------:R1:W-:Y:S04]  /*06e0*/  STG.E desc[UR4][R4.64], R21 ;  /* 0x0000001504007986 */ /* 0x0003e8000c101904 */
[----:B------:R-:W2:Y:S04]  /*06f0*/  LDG.E R18, desc[UR4][R6.64+0xc] ;  /* 0x00000c0406127981 */ /* 0x000ea8000c1e1900 */
[----:B------:R-:W2:Y:S01]  /*0700*/  LDG.E R14, desc[UR4][R14.64] ;  /* 0x000000040e0e7981 */ /* 0x000ea2000c1e1900 */
[----:B------:R-:W-:Y:S01]  /*0710*/  IADD3 R8, PT, PT, R8, 0x4, RZ ;  /* 0x0000000408087810 */ /* 0x000fe20007ffe0ff */
[----:B--2---:R-:W-:-:S05]  /*0720*/  IMAD R13, R18, R14, R21 ;  /* 0x0000000e120d7224 */ /* 0x004fca00078e0215 */
[----:B------:R1:W-:Y:S02]  /*0730*/  STG.E desc[UR4][R4.64], R13 ;  /* 0x0000000d04007986 */ /* 0x0003e4000c101904 */
.L_x_4:
[----:B------:R-:W-:Y:S05]  /*0740*/  @!P0 EXIT ;  /* 0x000000000000894d */ /* 0x000fea0003800000 */
[----:B------:R-:W-:Y:S02]  /*0750*/  ISETP.NE.AND P1, PT, R16, 0x1, PT ;  /* 0x000000011000780c */ /* 0x000fe40003f25270 */
[----:B------:R-:W-:-:S04]  /*0760*/  LOP3.LUT R2, R2, 0x1, RZ, 0xc0, !PT ;  /* 0x0000000102027812 */ /* 0x000fc800078ec0ff */
[----:B------:R-:W-:-:S07]  /*0770*/  ISETP.NE.U32.AND P0, PT, R2, 0x1, PT ;  /* 0x000000010200780c */ /* 0x000fce0003f05070 */
[----:B------:R-:W-:Y:S06]  /*0780*/  @!P1 BRA `(.L_x_5) ;  /* 0x0000000000549947 */ /* 0x000fec0003800000 */
[----:B------:R-:W3:Y:S01]  /*0790*/  LDC.64 R6, c[0x0][0x388] ;  /* 0x0000e200ff067b82 */ /* 0x000ee20000000a00 */
[----:B------:R-:W-:Y:S01]  /*07a0*/  IADD3 R11, PT, PT, R3, R8, RZ ;  /* 0x00000008030b7210 */ /* 0x000fe20007ffe0ff */
[----:B-1----:R-:W-:Y:S01]  /*07b0*/  IMAD R17, R8, R0, R9 ;  /* 0x0000000008117224 */ /* 0x002fe200078e0209 */
[----:B------:R-:W1:Y:S05]  /*07c0*/  LDCU.64 UR6, c[0x0][0x388] ;  /* 0x00007100ff0677ac */ /* 0x000e6a0008000a00 */
[----:B------:R-:W4:Y:S01]  /*07d0*/  LDC.64 R14, c[0x0][0x390] ;  /* 0x0000e400ff0e7b82 */ /* 0x000f220000000a00 */
[----:B---3--:R-:W-:-:S06]  /*07e0*/  IMAD.WIDE.U32 R10, R11, 0x4, R6 ;  /* 0x000000040b0a7825 */ /* 0x008fcc00078e0006 */
[----:B------:R-:W2:Y:S01]  /*07f0*/  LDG.E R10, desc[UR4][R10.64] ;  /* 0x000000040a0a7981 */ /* 0x000ea2000c1e1900 */
[----:B----4-:R-:W-:-:S05]  /*0800*/  IMAD.WIDE R14, R17, 0x4, R14 ;  /* 0x00000004110e7825 */ /* 0x010fca00078e020e */
[----:B------:R-:W2:Y:S01]  /*0810*/  LDG.E R2, desc[UR4][R14.64] ;  /* 0x000000040e027981 */ /* 0x000ea2000c1e1900 */
[----:B------:R-:W-:-:S04]  /*0820*/  IADD3 R7, P1, PT, R3, R8, RZ ;  /* 0x0000000803077210 */ /* 0x000fc80007f3e0ff */
[----:B------:R-:W-:Y:S02]  /*0830*/  IADD3.X R12, PT, PT, RZ, RZ, RZ, P1, !PT ;  /* 0x000000ffff0c7210 */ /* 0x000fe40000ffe4ff */
[----:B-1----:R-:W-:Y:S01]  /*0840*/  LEA R6, P1, R7, UR6, 0x2 ;  /* 0x0000000607067c11 */ /* 0x002fe2000f8210ff */
[----:B------:R-:W-:-:S03]  /*0850*/  IMAD.WIDE R16, R0, 0x4, R14 ;  /* 0x0000000400107825 */ /* 0x000fc600078e020e */
[----:B------:R-:W-:Y:S01]  /*0860*/  LEA.HI.X R7, R7, UR7, R12, 0x2, P1 ;  /* 0x0000000707077c11 */ /* 0x000fe200088f140c */
[----:B--2--5:R-:W-:-:S05]  /*0870*/  IMAD R19, R10, R2, R13 ;  /* 0x000000020a137224 */ /* 0x024fca00078e020d */
[----:B------:R3:W-:Y:S04]  /*0880*/  STG.E desc[UR4][R4.64], R19 ;  /* 0x0000001304007986 */ /* 0x0007e8000c101904 */
[----:B------:R-:W2:Y:S04]  /*0890*/  LDG.E R16, desc[UR4][R16.64] ;  /* 0x0000000410107981 */ /* 0x000ea8000c1e1900 */
[----:B------:R-:W2:Y:S01]  /*08a0*/  LDG.E R6, desc[UR4][R6.64+0x4] ;  /* 0x0000040406067981 */ /* 0x000ea2000c1e1900 */
[----:B------:R-:W-:Y:S01]  /*08b0*/  IADD3 R8, PT, PT, R8, 0x2, RZ ;  /* 0x0000000208087810 */ /* 0x000fe20007ffe0ff */
[----:B--2---:R-:W-:-:S05]  /*08c0*/  IMAD R13, R6, R16, R19 ;  /* 0x00000010060d7224 */ /* 0x004fca00078e0213 */
[----:B------:R3:W-:Y:S02]  /*08d0*/  STG.E desc[UR4][R4.64], R13 ;  /* 0x0000000d04007986 */ /* 0x0007e4000c101904 */
.L_x_5:
[----:B------:R-:W-:Y:S05]  /*08e0*/  @P0 EXIT ;  /* 0x000000000000094d */ /* 0x000fea0003800000 */
[----:B------:R-:W4:Y:S01]  /*08f0*/  LDC.64 R6, c[0x0][0x388] ;  /* 0x0000e200ff067b82 */ /* 0x000f220000000a00 */
[----:B------:R-:W-:Y:S01]  /*0900*/  IADD3 R3, PT, PT, R3, R8, RZ ;  /* 0x0000000803037210 */ /* 0x000fe20007ffe0ff */
[----:B------:R-:W-:-:S06]  /*0910*/  IMAD R9, R8, R0, R9 ;  /* 0x0000000008097224 */ /* 0x000fcc00078e0209 */
[----:B------:R-:W0:Y:S01]  /*0920*/  LDC.64 R10, c[0x0][0x390] ;  /* 0x0000e400ff0a7b82 */ /* 0x000e220000000a00 */
[----:B----4-:R-:W-:-:S06]  /*0930*/  IMAD.WIDE.U32 R2, R3, 0x4, R6 ;  /* 0x0000000403027825 */ /* 0x010fcc00078e0006 */
[----:B------:R-:W1:Y:S01]  /*0940*/  LDG.E R2, desc[UR4][R2.64] ;  /* 0x0000000402027981 */ /* 0x000e62000c1e1900 */
[----:B0-----:R-:W-:-:S06]  /*0950*/  IMAD.WIDE R6, R9, 0x4, R10 ;  /* 0x0000000409067825 */ /* 0x001fcc00078e020a */
[----:B------:R-:W1:Y:S02]  /*0960*/  LDG.E R6, desc[UR4][R6.64] ;  /* 0x0000000406067981 */ /* 0x000e64000c1e1900 */
[----:B-123-5:R-:W-:-:S05]  /*0970*/  IMAD R13, R2, R6, R13 ;  /* 0x00000006020d7224 */ /* 0x02efca00078e020d */
[----:B------:R-:W-:Y:S01]  /*0980*/  STG.E desc[UR4][R4.64], R13 ;  /* 0x0000000d04007986 */ /* 0x000fe2000c101904 */
[----:B------:R-:W-:Y:S05]  /*0990*/  EXIT ;  /* 0x000000000000794d */ /* 0x000fea0003800000 */
.L_x_6:
        /* <DEDUP_REMOVED lines=14> */
.L_x_8:


//--------------------- .nv.shared._Z24GpuMatirxMulKernelSharedPiS_S_iiii --------------------------
	.section	.nv.shared._Z24GpuMatirxMulKernelSharedPiS_S_iiii,"aw",@nobits
	.sectionflags	@""
	.align	4
.nv.shared._Z24GpuMatirxMulKernelSharedPiS_S_iiii:
	.zero		3072


//--------------------- .nv.shared.reserved.0     --------------------------
	.section	.nv.shared.reserved.0,"aw",@nobits
	.weak		__nv_reservedSMEM_offset_0_alias
	.size		__nv_reservedSMEM_offset_0_alias, 0, 64
	.other		__nv_reservedSMEM_offset_0_alias,@"STO_CUDA_RESERVED_SHARED STV_DEFAULT"
__nv_reservedSMEM_offset_0_alias:
	.zero		0
	.zero		64


//--------------------- .nv.constant0._Z24GpuMatirxMulKernelSharedPiS_S_iiii --------------------------
	.section	.nv.constant0._Z24GpuMatirxMulKernelSharedPiS_S_iiii,"a",@progbits
	.sectionflags	@""
	.align	4
.nv.constant0._Z24GpuMatirxMulKernelSharedPiS_S_iiii:
	.zero		936


//--------------------- .nv.constant0._Z18GpuMatirxMulKernelPiS_S_iiii --------------------------
	.section	.nv.constant0._Z18GpuMatirxMulKernelPiS_S_iiii,"a",@progbits
	.sectionflags	@""
	.align	4
.nv.constant0._Z18GpuMatirxMulKernelPiS_S_iiii:
	.zero		936


//--------------------- SYMBOLS --------------------------

	.type		.nv.reservedSmem.offset0,@object
	.size		.nv.reservedSmem.offset0,0x4
	.type		.nv.reservedSmem.cap,@object
	.size		.nv.reservedSmem.cap,0x4
